//
// Generated by NVIDIA NVVM Compiler
//
// Compiler Build ID: CL-36424714
// Cuda compilation tools, release 13.0, V13.0.88
// Based on NVVM 20.0.0
//

.version 9.0
.target sm_100
.address_size 64

	// .globl	_Z4mm_2PfS_S_i
.extern .func  (.param .b32 func_retval0) vprintf
(
	.param .b64 vprintf_param_0,
	.param .b64 vprintf_param_1
)
;
// _ZZ4mm_2PfS_S_iE2sA has been demoted
// _ZZ4mm_2PfS_S_iE2sB has been demoted
.global .align 1 .b8 $str[25] = {115, 104, 97, 114, 101, 100, 32, 109, 101, 109, 111, 114, 121, 32, 105, 110, 32, 109, 109, 50, 32, 37, 102, 10};

.visible .entry _Z4mm_2PfS_S_i(
	.param .u64 .ptr .align 1 _Z4mm_2PfS_S_i_param_0,
	.param .u64 .ptr .align 1 _Z4mm_2PfS_S_i_param_1,
	.param .u64 .ptr .align 1 _Z4mm_2PfS_S_i_param_2,
	.param .u32 _Z4mm_2PfS_S_i_param_3
)
{
	.local .align 8 .b8 	__local_depot0[8];
	.reg .b64 	%SP;
	.reg .b64 	%SPL;
	.reg .pred 	%p<11>;
	.reg .b32 	%r<108>;
	.reg .b32 	%f<137>;
	.reg .b64 	%rd<20>;
	.reg .b64 	%fd<33>;
	// demoted variable
	.shared .align 4 .b8 _ZZ4mm_2PfS_S_iE2sA[4096];
	// demoted variable
	.shared .align 4 .b8 _ZZ4mm_2PfS_S_iE2sB[4096];
	mov.u64 	%SPL, __local_depot0;
	cvta.local.u64 	%SP, %SPL;
	ld.param.u32 	%r22, [_Z4mm_2PfS_S_i_param_3];
	mov.u32 	%r1, %tid.y;
	mov.u32 	%r23, %ntid.y;
	mov.u32 	%r2, %ctaid.y;
	mad.lo.s32 	%r3, %r23, %r2, %r1;
	mov.u32 	%r4, %tid.x;
	mov.u32 	%r24, %ntid.x;
	mov.u32 	%r5, %ctaid.x;
	mad.lo.s32 	%r6, %r24, %r5, %r4;
	setp.lt.s32 	%p2, %r22, 32;
	mov.f32 	%f136, 0f00000000;
	@%p2 bra 	$L__BB0_5;
	shl.b32 	%r26, %r1, 5;
	add.s32 	%r27, %r26, %r4;
	shl.b32 	%r28, %r27, 2;
	mov.u32 	%r29, _ZZ4mm_2PfS_S_iE2sA;
	add.s32 	%r7, %r29, %r28;
	mov.u32 	%r30, _ZZ4mm_2PfS_S_iE2sB;
	add.s32 	%r8, %r30, %r28;
	setp.eq.s32 	%p3, %r5, 10;
	setp.eq.s32 	%p4, %r2, 11;
	and.pred  	%p5, %p3, %p4;
	or.b32  	%r31, %r1, %r4;
	setp.eq.s32 	%p6, %r31, 0;
	and.pred  	%p1, %p5, %p6;
	shl.b32 	%r32, %r1, 7;
	add.s32 	%r9, %r29, %r32;
	shl.b32 	%r33, %r4, 2;
	add.s32 	%r10, %r30, %r33;
	shr.s32 	%r34, %r22, 31;
	shr.u32 	%r35, %r34, 27;
	add.s32 	%r36, %r22, %r35;
	shr.s32 	%r37, %r36, 5;
	neg.s32 	%r106, %r37;
	mad.lo.s32 	%r105, %r22, %r3, %r4;
	mad.lo.s32 	%r104, %r1, %r22, %r6;
	mov.f32 	%f136, 0f00000000;
	mov.b32 	%r107, 0;
	not.pred 	%p8, %p1;
	add.u64 	%rd10, %SP, 0;
	mov.u64 	%rd12, $str;
$L__BB0_2:
	ld.param.u64 	%rd18, [_Z4mm_2PfS_S_i_param_1];
	ld.param.u64 	%rd17, [_Z4mm_2PfS_S_i_param_0];
	mul.wide.s32 	%rd4, %r105, 4;
	cvta.to.global.u64 	%rd5, %rd17;
	add.s64 	%rd6, %rd5, %rd4;
	ld.global.f32 	%f6, [%rd6];
	st.shared.f32 	[%r7], %f6;
	cvta.to.global.u64 	%rd7, %rd18;
	mul.wide.s32 	%rd8, %r104, 4;
	add.s64 	%rd9, %rd7, %rd8;
	ld.global.f32 	%f7, [%rd9];
	st.shared.f32 	[%r8], %f7;
	bar.sync 	0;
	setp.ne.s32 	%p7, %r107, 5;
	or.pred  	%p9, %p7, %p8;
	@%p9 bra 	$L__BB0_4;
	ld.shared.f32 	%f8, [_ZZ4mm_2PfS_S_iE2sB];
	cvt.f64.f32 	%fd1, %f8;
	cvta.to.local.u64 	%rd11, %rd10;
	st.local.f64 	[%rd11], %fd1;
	cvta.global.u64 	%rd13, %rd12;
	{ // callseq 0, 0
	.param .b64 param0;
	st.param.b64 	[param0], %rd13;
	.param .b64 param1;
	st.param.b64 	[param1], %rd10;
	.param .b32 retval0;
	call.uni (retval0), 
	vprintf, 
	(
	param0, 
	param1
	);
	ld.param.b32 	%r38, [retval0];
	} // callseq 0
	ld.shared.f32 	%f9, [_ZZ4mm_2PfS_S_iE2sB+4];
	cvt.f64.f32 	%fd2, %f9;
	st.local.f64 	[%rd11], %fd2;
	{ // callseq 1, 0
	.param .b64 param0;
	st.param.b64 	[param0], %rd13;
	.param .b64 param1;
	st.param.b64 	[param1], %rd10;
	.param .b32 retval0;
	call.uni (retval0), 
	vprintf, 
	(
	param0, 
	param1
	);
	ld.param.b32 	%r40, [retval0];
	} // callseq 1
	ld.shared.f32 	%f10, [_ZZ4mm_2PfS_S_iE2sB+8];
	cvt.f64.f32 	%fd3, %f10;
	st.local.f64 	[%rd11], %fd3;
	{ // callseq 2, 0
	.param .b64 param0;
	st.param.b64 	[param0], %rd13;
	.param .b64 param1;
	st.param.b64 	[param1], %rd10;
	.param .b32 retval0;
	call.uni (retval0), 
	vprintf, 
	(
	param0, 
	param1
	);
	ld.param.b32 	%r42, [retval0];
	} // callseq 2
	ld.shared.f32 	%f11, [_ZZ4mm_2PfS_S_iE2sB+12];
	cvt.f64.f32 	%fd4, %f11;
	st.local.f64 	[%rd11], %fd4;
	{ // callseq 3, 0
	.param .b64 param0;
	st.param.b64 	[param0], %rd13;
	.param .b64 param1;
	st.param.b64 	[param1], %rd10;
	.param .b32 retval0;
	call.uni (retval0), 
	vprintf, 
	(
	param0, 
	param1
	);
	ld.param.b32 	%r44, [retval0];
	} // callseq 3
	ld.shared.f32 	%f12, [_ZZ4mm_2PfS_S_iE2sB+16];
	cvt.f64.f32 	%fd5, %f12;
	st.local.f64 	[%rd11], %fd5;
	{ // callseq 4, 0
	.param .b64 param0;
	st.param.b64 	[param0], %rd13;
	.param .b64 param1;
	st.param.b64 	[param1], %rd10;
	.param .b32 retval0;
	call.uni (retval0), 
	vprintf, 
	(
	param0, 
	param1
	);
	ld.param.b32 	%r46, [retval0];
	} // callseq 4
	ld.shared.f32 	%f13, [_ZZ4mm_2PfS_S_iE2sB+20];
	cvt.f64.f32 	%fd6, %f13;
	st.local.f64 	[%rd11], %fd6;
	{ // callseq 5, 0
	.param .b64 param0;
	st.param.b64 	[param0], %rd13;
	.param .b64 param1;
	st.param.b64 	[param1], %rd10;
	.param .b32 retval0;
	call.uni (retval0), 
	vprintf, 
	(
	param0, 
	param1
	);
	ld.param.b32 	%r48, [retval0];
	} // callseq 5
	ld.shared.f32 	%f14, [_ZZ4mm_2PfS_S_iE2sB+24];
	cvt.f64.f32 	%fd7, %f14;
	st.local.f64 	[%rd11], %fd7;
	{ // callseq 6, 0
	.param .b64 param0;
	st.param.b64 	[param0], %rd13;
	.param .b64 param1;
	st.param.b64 	[param1], %rd10;
	.param .b32 retval0;
	call.uni (retval0), 
	vprintf, 
	(
	param0, 
	param1
	);
	ld.param.b32 	%r50, [retval0];
	} // callseq 6
	ld.shared.f32 	%f15, [_ZZ4mm_2PfS_S_iE2sB+28];
	cvt.f64.f32 	%fd8, %f15;
	st.local.f64 	[%rd11], %fd8;
	{ // callseq 7, 0
	.param .b64 param0;
	st.param.b64 	[param0], %rd13;
	.param .b64 param1;
	st.param.b64 	[param1], %rd10;
	.param .b32 retval0;
	call.uni (retval0), 
	vprintf, 
	(
	param0, 
	param1
	);
	ld.param.b32 	%r52, [retval0];
	} // callseq 7
	ld.shared.f32 	%f16, [_ZZ4mm_2PfS_S_iE2sB+32];
	cvt.f64.f32 	%fd9, %f16;
	st.local.f64 	[%rd11], %fd9;
	{ // callseq 8, 0
	.param .b64 param0;
	st.param.b64 	[param0], %rd13;
	.param .b64 param1;
	st.param.b64 	[param1], %rd10;
	.param .b32 retval0;
	call.uni (retval0), 
	vprintf, 
	(
	param0, 
	param1
	);
	ld.param.b32 	%r54, [retval0];
	} // callseq 8
	ld.shared.f32 	%f17, [_ZZ4mm_2PfS_S_iE2sB+36];
	cvt.f64.f32 	%fd10, %f17;
	st.local.f64 	[%rd11], %fd10;
	{ // callseq 9, 0
	.param .b64 param0;
	st.param.b64 	[param0], %rd13;
	.param .b64 param1;
	st.param.b64 	[param1], %rd10;
	.param .b32 retval0;
	call.uni (retval0), 
	vprintf, 
	(
	param0, 
	param1
	);
	ld.param.b32 	%r56, [retval0];
	} // callseq 9
	ld.shared.f32 	%f18, [_ZZ4mm_2PfS_S_iE2sB+40];
	cvt.f64.f32 	%fd11, %f18;
	st.local.f64 	[%rd11], %fd11;
	{ // callseq 10, 0
	.param .b64 param0;
	st.param.b64 	[param0], %rd13;
	.param .b64 param1;
	st.param.b64 	[param1], %rd10;
	.param .b32 retval0;
	call.uni (retval0), 
	vprintf, 
	(
	param0, 
	param1
	);
	ld.param.b32 	%r58, [retval0];
	} // callseq 10
	ld.shared.f32 	%f19, [_ZZ4mm_2PfS_S_iE2sB+44];
	cvt.f64.f32 	%fd12, %f19;
	st.local.f64 	[%rd11], %fd12;
	{ // callseq 11, 0
	.param .b64 param0;
	st.param.b64 	[param0], %rd13;
	.param .b64 param1;
	st.param.b64 	[param1], %rd10;
	.param .b32 retval0;
	call.uni (retval0), 
	vprintf, 
	(
	param0, 
	param1
	);
	ld.param.b32 	%r60, [retval0];
	} // callseq 11
	ld.shared.f32 	%f20, [_ZZ4mm_2PfS_S_iE2sB+48];
	cvt.f64.f32 	%fd13, %f20;
	st.local.f64 	[%rd11], %fd13;
	{ // callseq 12, 0
	.param .b64 param0;
	st.param.b64 	[param0], %rd13;
	.param .b64 param1;
	st.param.b64 	[param1], %rd10;
	.param .b32 retval0;
	call.uni (retval0), 
	vprintf, 
	(
	param0, 
	param1
	);
	ld.param.b32 	%r62, [retval0];
	} // callseq 12
	ld.shared.f32 	%f21, [_ZZ4mm_2PfS_S_iE2sB+52];
	cvt.f64.f32 	%fd14, %f21;
	st.local.f64 	[%rd11], %fd14;
	{ // callseq 13, 0
	.param .b64 param0;
	st.param.b64 	[param0], %rd13;
	.param .b64 param1;
	st.param.b64 	[param1], %rd10;
	.param .b32 retval0;
	call.uni (retval0), 
	vprintf, 
	(
	param0, 
	param1
	);
	ld.param.b32 	%r64, [retval0];
	} // callseq 13
	ld.shared.f32 	%f22, [_ZZ4mm_2PfS_S_iE2sB+56];
	cvt.f64.f32 	%fd15, %f22;
	st.local.f64 	[%rd11], %fd15;
	{ // callseq 14, 0
	.param .b64 param0;
	st.param.b64 	[param0], %rd13;
	.param .b64 param1;
	st.param.b64 	[param1], %rd10;
	.param .b32 retval0;
	call.uni (retval0), 
	vprintf, 
	(
	param0, 
	param1
	);
	ld.param.b32 	%r66, [retval0];
	} // callseq 14
	ld.shared.f32 	%f23, [_ZZ4mm_2PfS_S_iE2sB+60];
	cvt.f64.f32 	%fd16, %f23;
	st.local.f64 	[%rd11], %fd16;
	{ // callseq 15, 0
	.param .b64 param0;
	st.param.b64 	[param0], %rd13;
	.param .b64 param1;
	st.param.b64 	[param1], %rd10;
	.param .b32 retval0;
	call.uni (retval0), 
	vprintf, 
	(
	param0, 
	param1
	);
	ld.param.b32 	%r68, [retval0];
	} // callseq 15
	ld.shared.f32 	%f24, [_ZZ4mm_2PfS_S_iE2sB+64];
	cvt.f64.f32 	%fd17, %f24;
	st.local.f64 	[%rd11], %fd17;
	{ // callseq 16, 0
	.param .b64 param0;
	st.param.b64 	[param0], %rd13;
	.param .b64 param1;
	st.param.b64 	[param1], %rd10;
	.param .b32 retval0;
	call.uni (retval0), 
	vprintf, 
	(
	param0, 
	param1
	);
	ld.param.b32 	%r70, [retval0];
	} // callseq 16
	ld.shared.f32 	%f25, [_ZZ4mm_2PfS_S_iE2sB+68];
	cvt.f64.f32 	%fd18, %f25;
	st.local.f64 	[%rd11], %fd18;
	{ // callseq 17, 0
	.param .b64 param0;
	st.param.b64 	[param0], %rd13;
	.param .b64 param1;
	st.param.b64 	[param1], %rd10;
	.param .b32 retval0;
	call.uni (retval0), 
	vprintf, 
	(
	param0, 
	param1
	);
	ld.param.b32 	%r72, [retval0];
	} // callseq 17
	ld.shared.f32 	%f26, [_ZZ4mm_2PfS_S_iE2sB+72];
	cvt.f64.f32 	%fd19, %f26;
	st.local.f64 	[%rd11], %fd19;
	{ // callseq 18, 0
	.param .b64 param0;
	st.param.b64 	[param0], %rd13;
	.param .b64 param1;
	st.param.b64 	[param1], %rd10;
	.param .b32 retval0;
	call.uni (retval0), 
	vprintf, 
	(
	param0, 
	param1
	);
	ld.param.b32 	%r74, [retval0];
	} // callseq 18
	ld.shared.f32 	%f27, [_ZZ4mm_2PfS_S_iE2sB+76];
	cvt.f64.f32 	%fd20, %f27;
	st.local.f64 	[%rd11], %fd20;
	{ // callseq 19, 0
	.param .b64 param0;
	st.param.b64 	[param0], %rd13;
	.param .b64 param1;
	st.param.b64 	[param1], %rd10;
	.param .b32 retval0;
	call.uni (retval0), 
	vprintf, 
	(
	param0, 
	param1
	);
	ld.param.b32 	%r76, [retval0];
	} // callseq 19
	ld.shared.f32 	%f28, [_ZZ4mm_2PfS_S_iE2sB+80];
	cvt.f64.f32 	%fd21, %f28;
	st.local.f64 	[%rd11], %fd21;
	{ // callseq 20, 0
	.param .b64 param0;
	st.param.b64 	[param0], %rd13;
	.param .b64 param1;
	st.param.b64 	[param1], %rd10;
	.param .b32 retval0;
	call.uni (retval0), 
	vprintf, 
	(
	param0, 
	param1
	);
	ld.param.b32 	%r78, [retval0];
	} // callseq 20
	ld.shared.f32 	%f29, [_ZZ4mm_2PfS_S_iE2sB+84];
	cvt.f64.f32 	%fd22, %f29;
	st.local.f64 	[%rd11], %fd22;
	{ // callseq 21, 0
	.param .b64 param0;
	st.param.b64 	[param0], %rd13;
	.param .b64 param1;
	st.param.b64 	[param1], %rd10;
	.param .b32 retval0;
	call.uni (retval0), 
	vprintf, 
	(
	param0, 
	param1
	);
	ld.param.b32 	%r80, [retval0];
	} // callseq 21
	ld.shared.f32 	%f30, [_ZZ4mm_2PfS_S_iE2sB+88];
	cvt.f64.f32 	%fd23, %f30;
	st.local.f64 	[%rd11], %fd23;
	{ // callseq 22, 0
	.param .b64 param0;
	st.param.b64 	[param0], %rd13;
	.param .b64 param1;
	st.param.b64 	[param1], %rd10;
	.param .b32 retval0;
	call.uni (retval0), 
	vprintf, 
	(
	param0, 
	param1
	);
	ld.param.b32 	%r82, [retval0];
	} // callseq 22
	ld.shared.f32 	%f31, [_ZZ4mm_2PfS_S_iE2sB+92];
	cvt.f64.f32 	%fd24, %f31;
	st.local.f64 	[%rd11], %fd24;
	{ // callseq 23, 0
	.param .b64 param0;
	st.param.b64 	[param0], %rd13;
	.param .b64 param1;
	st.param.b64 	[param1], %rd10;
	.param .b32 retval0;
	call.uni (retval0), 
	vprintf, 
	(
	param0, 
	param1
	);
	ld.param.b32 	%r84, [retval0];
	} // callseq 23
	ld.shared.f32 	%f32, [_ZZ4mm_2PfS_S_iE2sB+96];
	cvt.f64.f32 	%fd25, %f32;
	st.local.f64 	[%rd11], %fd25;
	{ // callseq 24, 0
	.param .b64 param0;
	st.param.b64 	[param0], %rd13;
	.param .b64 param1;
	st.param.b64 	[param1], %rd10;
	.param .b32 retval0;
	call.uni (retval0), 
	vprintf, 
	(
	param0, 
	param1
	);
	ld.param.b32 	%r86, [retval0];
	} // callseq 24
	ld.shared.f32 	%f33, [_ZZ4mm_2PfS_S_iE2sB+100];
	cvt.f64.f32 	%fd26, %f33;
	st.local.f64 	[%rd11], %fd26;
	{ // callseq 25, 0
	.param .b64 param0;
	st.param.b64 	[param0], %rd13;
	.param .b64 param1;
	st.param.b64 	[param1], %rd10;
	.param .b32 retval0;
	call.uni (retval0), 
	vprintf, 
	(
	param0, 
	param1
	);
	ld.param.b32 	%r88, [retval0];
	} // callseq 25
	ld.shared.f32 	%f34, [_ZZ4mm_2PfS_S_iE2sB+104];
	cvt.f64.f32 	%fd27, %f34;
	st.local.f64 	[%rd11], %fd27;
	{ // callseq 26, 0
	.param .b64 param0;
	st.param.b64 	[param0], %rd13;
	.param .b64 param1;
	st.param.b64 	[param1], %rd10;
	.param .b32 retval0;
	call.uni (retval0), 
	vprintf, 
	(
	param0, 
	param1
	);
	ld.param.b32 	%r90, [retval0];
	} // callseq 26
	ld.shared.f32 	%f35, [_ZZ4mm_2PfS_S_iE2sB+108];
	cvt.f64.f32 	%fd28, %f35;
	st.local.f64 	[%rd11], %fd28;
	{ // callseq 27, 0
	.param .b64 param0;
	st.param.b64 	[param0], %rd13;
	.param .b64 param1;
	st.param.b64 	[param1], %rd10;
	.param .b32 retval0;
	call.uni (retval0), 
	vprintf, 
	(
	param0, 
	param1
	);
	ld.param.b32 	%r92, [retval0];
	} // callseq 27
	ld.shared.f32 	%f36, [_ZZ4mm_2PfS_S_iE2sB+112];
	cvt.f64.f32 	%fd29, %f36;
	st.local.f64 	[%rd11], %fd29;
	{ // callseq 28, 0
	.param .b64 param0;
	st.param.b64 	[param0], %rd13;
	.param .b64 param1;
	st.param.b64 	[param1], %rd10;
	.param .b32 retval0;
	call.uni (retval0), 
	vprintf, 
	(
	param0, 
	param1
	);
	ld.param.b32 	%r94, [retval0];
	} // callseq 28
	ld.shared.f32 	%f37, [_ZZ4mm_2PfS_S_iE2sB+116];
	cvt.f64.f32 	%fd30, %f37;
	st.local.f64 	[%rd11], %fd30;
	{ // callseq 29, 0
	.param .b64 param0;
	st.param.b64 	[param0], %rd13;
	.param .b64 param1;
	st.param.b64 	[param1], %rd10;
	.param .b32 retval0;
	call.uni (retval0), 
	vprintf, 
	(
	param0, 
	param1
	);
	ld.param.b32 	%r96, [retval0];
	} // callseq 29
	ld.shared.f32 	%f38, [_ZZ4mm_2PfS_S_iE2sB+120];
	cvt.f64.f32 	%fd31, %f38;
	st.local.f64 	[%rd11], %fd31;
	{ // callseq 30, 0
	.param .b64 param0;
	st.param.b64 	[param0], %rd13;
	.param .b64 param1;
	st.param.b64 	[param1], %rd10;
	.param .b32 retval0;
	call.uni (retval0), 
	vprintf, 
	(
	param0, 
	param1
	);
	ld.param.b32 	%r98, [retval0];
	} // callseq 30
	ld.shared.f32 	%f39, [_ZZ4mm_2PfS_S_iE2sB+124];
	cvt.f64.f32 	%fd32, %f39;
	st.local.f64 	[%rd11], %fd32;
	{ // callseq 31, 0
	.param .b64 param0;
	st.param.b64 	[param0], %rd13;
	.param .b64 param1;
	st.param.b64 	[param1], %rd10;
	.param .b32 retval0;
	call.uni (retval0), 
	vprintf, 
	(
	param0, 
	param1
	);
	ld.param.b32 	%r100, [retval0];
	} // callseq 31
$L__BB0_4:
	ld.shared.f32 	%f40, [%r9];
	ld.shared.f32 	%f41, [%r10];
	fma.rn.f32 	%f42, %f40, %f41, %f136;
	ld.shared.f32 	%f43, [%r9+4];
	ld.shared.f32 	%f44, [%r10+128];
	fma.rn.f32 	%f45, %f43, %f44, %f42;
	ld.shared.f32 	%f46, [%r9+8];
	ld.shared.f32 	%f47, [%r10+256];
	fma.rn.f32 	%f48, %f46, %f47, %f45;
	ld.shared.f32 	%f49, [%r9+12];
	ld.shared.f32 	%f50, [%r10+384];
	fma.rn.f32 	%f51, %f49, %f50, %f48;
	ld.shared.f32 	%f52, [%r9+16];
	ld.shared.f32 	%f53, [%r10+512];
	fma.rn.f32 	%f54, %f52, %f53, %f51;
	ld.shared.f32 	%f55, [%r9+20];
	ld.shared.f32 	%f56, [%r10+640];
	fma.rn.f32 	%f57, %f55, %f56, %f54;
	ld.shared.f32 	%f58, [%r9+24];
	ld.shared.f32 	%f59, [%r10+768];
	fma.rn.f32 	%f60, %f58, %f59, %f57;
	ld.shared.f32 	%f61, [%r9+28];
	ld.shared.f32 	%f62, [%r10+896];
	fma.rn.f32 	%f63, %f61, %f62, %f60;
	ld.shared.f32 	%f64, [%r9+32];
	ld.shared.f32 	%f65, [%r10+1024];
	fma.rn.f32 	%f66, %f64, %f65, %f63;
	ld.shared.f32 	%f67, [%r9+36];
	ld.shared.f32 	%f68, [%r10+1152];
	fma.rn.f32 	%f69, %f67, %f68, %f66;
	ld.shared.f32 	%f70, [%r9+40];
	ld.shared.f32 	%f71, [%r10+1280];
	fma.rn.f32 	%f72, %f70, %f71, %f69;
	ld.shared.f32 	%f73, [%r9+44];
	ld.shared.f32 	%f74, [%r10+1408];
	fma.rn.f32 	%f75, %f73, %f74, %f72;
	ld.shared.f32 	%f76, [%r9+48];
	ld.shared.f32 	%f77, [%r10+1536];
	fma.rn.f32 	%f78, %f76, %f77, %f75;
	ld.shared.f32 	%f79, [%r9+52];
	ld.shared.f32 	%f80, [%r10+1664];
	fma.rn.f32 	%f81, %f79, %f80, %f78;
	ld.shared.f32 	%f82, [%r9+56];
	ld.shared.f32 	%f83, [%r10+1792];
	fma.rn.f32 	%f84, %f82, %f83, %f81;
	ld.shared.f32 	%f85, [%r9+60];
	ld.shared.f32 	%f86, [%r10+1920];
	fma.rn.f32 	%f87, %f85, %f86, %f84;
	ld.shared.f32 	%f88, [%r9+64];
	ld.shared.f32 	%f89, [%r10+2048];
	fma.rn.f32 	%f90, %f88, %f89, %f87;
	ld.shared.f32 	%f91, [%r9+68];
	ld.shared.f32 	%f92, [%r10+2176];
	fma.rn.f32 	%f93, %f91, %f92, %f90;
	ld.shared.f32 	%f94, [%r9+72];
	ld.shared.f32 	%f95, [%r10+2304];
	fma.rn.f32 	%f96, %f94, %f95, %f93;
	ld.shared.f32 	%f97, [%r9+76];
	ld.shared.f32 	%f98, [%r10+2432];
	fma.rn.f32 	%f99, %f97, %f98, %f96;
	ld.shared.f32 	%f100, [%r9+80];
	ld.shared.f32 	%f101, [%r10+2560];
	fma.rn.f32 	%f102, %f100, %f101, %f99;
	ld.shared.f32 	%f103, [%r9+84];
	ld.shared.f32 	%f104, [%r10+2688];
	fma.rn.f32 	%f105, %f103, %f104, %f102;
	ld.shared.f32 	%f106, [%r9+88];
	ld.shared.f32 	%f107, [%r10+2816];
	fma.rn.f32 	%f108, %f106, %f107, %f105;
	ld.shared.f32 	%f109, [%r9+92];
	ld.shared.f32 	%f110, [%r10+2944];
	fma.rn.f32 	%f111, %f109, %f110, %f108;
	ld.shared.f32 	%f112, [%r9+96];
	ld.shared.f32 	%f113, [%r10+3072];
	fma.rn.f32 	%f114, %f112, %f113, %f111;
	ld.shared.f32 	%f115, [%r9+100];
	ld.shared.f32 	%f116, [%r10+3200];
	fma.rn.f32 	%f117, %f115, %f116, %f114;
	ld.shared.f32 	%f118, [%r9+104];
	ld.shared.f32 	%f119, [%r10+3328];
	fma.rn.f32 	%f120, %f118, %f119, %f117;
	ld.shared.f32 	%f121, [%r9+108];
	ld.shared.f32 	%f122, [%r10+3456];
	fma.rn.f32 	%f123, %f121, %f122, %f120;
	ld.shared.f32 	%f124, [%r9+112];
	ld.shared.f32 	%f125, [%r10+3584];
	fma.rn.f32 	%f126, %f124, %f125, %f123;
	ld.shared.f32 	%f127, [%r9+116];
	ld.shared.f32 	%f128, [%r10+3712];
	fma.rn.f32 	%f129, %f127, %f128, %f126;
	ld.shared.f32 	%f130, [%r9+120];
	ld.shared.f32 	%f131, [%r10+3840];
	fma.rn.f32 	%f132, %f130, %f131, %f129;
	ld.shared.f32 	%f133, [%r9+124];
	ld.shared.f32 	%f134, [%r10+3968];
	fma.rn.f32 	%f136, %f133, %f134, %f132;
	bar.sync 	0;
	add.s32 	%r107, %r107, 1;
	add.s32 	%r106, %r106, 1;
	setp.ne.s32 	%p10, %r106, 0;
	add.s32 	%r105, %r105, 32;
	shl.b32 	%r102, %r22, 5;
	add.s32 	%r104, %r104, %r102;
	@%p10 bra 	$L__BB0_2;
$L__BB0_5:
	ld.param.u64 	%rd19, [_Z4mm_2PfS_S_i_param_2];
	cvta.to.global.u64 	%rd14, %rd19;
	mad.lo.s32 	%r103, %r22, %r3, %r6;
	mul.wide.s32 	%rd15, %r103, 4;
	add.s64 	%rd16, %rd14, %rd15;
	st.global.f32 	[%rd16], %f136;
	ret;

}


// ===== COMPILED SASS (sm_100) =====

	.target	sm_100

	.elftype	@"ET_EXEC"


//--------------------- .note.nv.tkinfo           --------------------------
	.section	.note.nv.tkinfo,"",@"SHT_NOTE"
	.sectionflags	@"SHF_NOTE_NV_TKINFO"
	.tkinfo
        /*0018*/ 	.word	0x00000002
        /*0030*/ 	.string	""
        /*0030*/ 	.string	"ptxas"
        /*0030*/ 	.string	"Cuda compilation tools, release 13.0, V13.0.88"
        /*0030*/ 	.string	"Build cuda_13.0.r13.0/compiler.36424714_0"
        /*0030*/ 	.string	"-arch sm_100 -m 64 "



//--------------------- .note.nv.cuinfo           --------------------------
	.section	.note.nv.cuinfo,"",@"SHT_NOTE"
	.sectionflags	@"SHF_NOTE_NV_CUINFO"
        /*0018*/ 	.short	0x0002
        /*001a*/ 	.short	0x0064
        /*001c*/ 	.short	0x0082
	.zero		2


//--------------------- .nv.info                  --------------------------
	.section	.nv.info,"",@"SHT_CUDA_INFO"
	.align	4


	//----- nvinfo : EIATTR_REGCOUNT
	.align		4
        /*0000*/ 	.byte	0x04, 0x2f
        /*0002*/ 	.short	(.L_2 - .L_1)
	.align		4
.L_1:
        /*0004*/ 	.word	index@(_Z4mm_2PfS_S_i)
        /*0008*/ 	.word	0x00000024


	//----- nvinfo : EIATTR_FRAME_SIZE
	.align		4
.L_2:
        /*000c*/ 	.byte	0x04, 0x11
        /*000e*/ 	.short	(.L_4 - .L_3)
	.align		4
.L_3:
        /*0010*/ 	.word	index@(_Z4mm_2PfS_S_i)
        /*0014*/ 	.word	0x00000008


	//----- nvinfo : EIATTR_MIN_STACK_SIZE
	.align		4
.L_4:
        /*0018*/ 	.byte	0x04, 0x12
        /*001a*/ 	.short	(.L_6 - .L_5)
	.align		4
.L_5:
        /*001c*/ 	.word	index@(_Z4mm_2PfS_S_i)
        /*0020*/ 	.word	0x00000008
.L_6:


//--------------------- .nv.compat                --------------------------
	.section	.nv.compat,"",@"SHT_CUDA_COMPAT_INFO"
	.align	4
        /*0000*/ 	.byte	0x02, 0x09, 0x00, 0x00, 0x02, 0x02, 0x01, 0x00, 0x02, 0x05, 0x05, 0x00, 0x03, 0x07, 0x01, 0x01
        /*0010*/ 	.byte	0x02, 0x03, 0x00, 0x00, 0x02, 0x06, 0x01, 0x00, 0x04, 0x0b, 0x08, 0x00, 0x09, 0x00, 0x00, 0x00
        /*0020*/ 	.byte	0x00, 0x00, 0x00, 0x00


//--------------------- .nv.info._Z4mm_2PfS_S_i   --------------------------
	.section	.nv.info._Z4mm_2PfS_S_i,"",@"SHT_CUDA_INFO"
	.sectionflags	@""
	.align	4


	//----- nvinfo : EIATTR_CUDA_API_VERSION
	.align		4
        /*0000*/ 	.byte	0x04, 0x37
        /*0002*/ 	.short	(.L_8 - .L_7)
.L_7:
        /*0004*/ 	.word	0x00000082


	//----- nvinfo : EIATTR_KPARAM_INFO
	.align		4
.L_8:
        /*0008*/ 	.byte	0x04, 0x17
        /*000a*/ 	.short	(.L_10 - .L_9)
.L_9:
        /*000c*/ 	.word	0x00000000
        /*0010*/ 	.short	0x0003
        /*0012*/ 	.short	0x0018
        /*0014*/ 	.byte	0x00, 0xf0, 0x11, 0x00


	//----- nvinfo : EIATTR_KPARAM_INFO
	.align		4
.L_10:
        /*0018*/ 	.byte	0x04, 0x17
        /*001a*/ 	.short	(.L_12 - .L_11)
.L_11:
        /*001c*/ 	.word	0x00000000
        /*0020*/ 	.short	0x0002
        /*0022*/ 	.short	0x0010
        /*0024*/ 	.byte	0x00, 0xf5, 0x21, 0x00


	//----- nvinfo : EIATTR_KPARAM_INFO
	.align		4
.L_12:
        /*0028*/ 	.byte	0x04, 0x17
        /*002a*/ 	.short	(.L_14 - .L_13)
.L_13:
        /*002c*/ 	.word	0x00000000
        /*0030*/ 	.short	0x0001
        /*0032*/ 	.short	0x0008
        /*0034*/ 	.byte	0x00, 0xf5, 0x21, 0x00


	//----- nvinfo : EIATTR_KPARAM_INFO
	.align		4
.L_14:
        /*0038*/ 	.byte	0x04, 0x17
        /*003a*/ 	.short	(.L_16 - .L_15)
.L_15:
        /*003c*/ 	.word	0x00000000
        /*0040*/ 	.short	0x0000
        /*0042*/ 	.short	0x0000
        /*0044*/ 	.byte	0x00, 0xf5, 0x21, 0x00


	//----- nvinfo : EIATTR_SPARSE_MMA_MASK
	.align		4
.L_16:
        /*0048*/ 	.byte	0x03, 0x50
        /*004a*/ 	.short	0x0000


	//----- nvinfo : EIATTR_MAXREG_COUNT
	.align		4
        /*004c*/ 	.byte	0x03, 0x1b
        /*004e*/ 	.short	0x00ff


	//----- nvinfo : EIATTR_NUM_BARRIERS
	.align		4
        /*0050*/ 	.byte	0x02, 0x4c
        /*0052*/ 	.byte	0x01
	.zero		1


	//----- nvinfo : EIATTR_EXTERNS
	.align		4
        /*0054*/ 	.byte	0x04, 0x0f
        /*0056*/ 	.short	(.L_18 - .L_17)


	//   ....[0]....
	.align		4
.L_17:
        /*0058*/ 	.word	index@(vprintf)


	//----- nvinfo : EIATTR_MERCURY_ISA_VERSION
	.align		4
.L_18:
        /*005c*/ 	.byte	0x03, 0x5f
        /*005e*/ 	.short	0x0101


	//----- nvinfo : EIATTR_VRC_CTA_INIT_COUNT
	.align		4
        /*0060*/ 	.byte	0x02, 0x4a
	.zero		1
	.zero		1


	//----- nvinfo : EIATTR_SYSCALL_OFFSETS
	.align		4
        /*0064*/ 	.byte	0x04, 0x46
        /*0066*/ 	.short	(.L_20 - .L_19)


	//   ....[0]....
.L_19:
        /*0068*/ 	.word	0x00000480


	//   ....[1]....
        /*006c*/ 	.word	0x00000560


	//   ....[2]....
        /*0070*/ 	.word	0x00000640


	//   ....[3]....
        /*0074*/ 	.word	0x00000720


	//   ....[4]....
        /*0078*/ 	.word	0x00000800


	//   ....[5]....
        /*007c*/ 	.word	0x000008e0


	//   ....[6]....
        /*0080*/ 	.word	0x000009c0


	//   ....[7]....
        /*0084*/ 	.word	0x00000aa0


	//   ....[8]....
        /*0088*/ 	.word	0x00000b80


	//   ....[9]....
        /*008c*/ 	.word	0x00000c60


	//   ....[10]....
        /*0090*/ 	.word	0x00000d40


	//   ....[11]....
        /*0094*/ 	.word	0x00000e20


	//   ....[12]....
        /*0098*/ 	.word	0x00000f00


	//   ....[13]....
        /*009c*/ 	.word	0x00000fe0


	//   ....[14]....
        /*00a0*/ 	.word	0x000010c0


	//   ....[15]....
        /*00a4*/ 	.word	0x000011a0


	//   ....[16]....
        /*00a8*/ 	.word	0x00001280


	//   ....[17]....
        /*00ac*/ 	.word	0x00001360


	//   ....[18]....
        /*00b0*/ 	.word	0x00001440


	//   ....[19]....
        /*00b4*/ 	.word	0x00001520


	//   ....[20]....
        /*00b8*/ 	.word	0x00001600


	//   ....[21]....
        /*00bc*/ 	.word	0x000016e0


	//   ....[22]....
        /*00c0*/ 	.word	0x000017c0


	//   ....[23]....
        /*00c4*/ 	.word	0x000018a0


	//   ....[24]....
        /*00c8*/ 	.word	0x00001980


	//   ....[25]....
        /*00cc*/ 	.word	0x00001a60


	//   ....[26]....
        /*00d0*/ 	.word	0x00001b40


	//   ....[27]....
        /*00d4*/ 	.word	0x00001c20


	//   ....[28]....
        /*00d8*/ 	.word	0x00001d00


	//   ....[29]....
        /*00dc*/ 	.word	0x00001de0


	//   ....[30]....
        /*00e0*/ 	.word	0x00001ec0


	//   ....[31]....
        /*00e4*/ 	.word	0x00001fa0


	//----- nvinfo : EIATTR_EXIT_INSTR_OFFSETS
	.align		4
.L_20:
        /*00e8*/ 	.byte	0x04, 0x1c
        /*00ea*/ 	.short	(.L_22 - .L_21)


	//   ....[0]....
.L_21:
        /*00ec*/ 	.word	0x00002510


	//----- nvinfo : EIATTR_CRS_STACK_SIZE
	.align		4
.L_22:
        /*00f0*/ 	.byte	0x04, 0x1e
        /*00f2*/ 	.short	(.L_24 - .L_23)
.L_23:
        /*00f4*/ 	.word	0x00000000


	//----- nvinfo : EIATTR_CBANK_PARAM_SIZE
	.align		4
.L_24:
        /*00f8*/ 	.byte	0x03, 0x19
        /*00fa*/ 	.short	0x001c


	//----- nvinfo : EIATTR_PARAM_CBANK
	.align		4
        /*00fc*/ 	.byte	0x04, 0x0a
        /*00fe*/ 	.short	(.L_26 - .L_25)
	.align		4
.L_25:
        /*0100*/ 	.word	index@(.nv.constant0._Z4mm_2PfS_S_i)
        /*0104*/ 	.short	0x0380
        /*0106*/ 	.short	0x001c


	//----- nvinfo : EIATTR_SW_WAR
	.align		4
.L_26:
        /*0108*/ 	.byte	0x04, 0x36
        /*010a*/ 	.short	(.L_28 - .L_27)
.L_27:
        /*010c*/ 	.word	0x00000008
.L_28:


//--------------------- .nv.callgraph             --------------------------
	.section	.nv.callgraph,"",@"SHT_CUDA_CALLGRAPH"
	.align	4
	.sectionentsize	8
	.align		4
        /*0000*/ 	.word	0x00000000
	.align		4
        /*0004*/ 	.word	0xffffffff
	.align		4
        /*0008*/ 	.word	index@(_Z4mm_2PfS_S_i)
	.align		4
        /*000c*/ 	.word	index@(vprintf)
	.align		4
        /*0010*/ 	.word	0x00000000
	.align		4
        /*0014*/ 	.word	0xfffffffe
	.align		4
        /*0018*/ 	.word	0x00000000
	.align		4
        /*001c*/ 	.word	0xfffffffd
	.align		4
        /*0020*/ 	.word	0x00000000
	.align		4
        /*0024*/ 	.word	0xfffffffc


//--------------------- .nv.constant4             --------------------------
	.section	.nv.constant4,"a",@progbits
	.align	8
	.align		8
.nv.constant4:
        /*0000*/ 	.dword	vprintf
	.align		8
        /*0008*/ 	.dword	$str


//--------------------- .text._Z4mm_2PfS_S_i      --------------------------
	.section	.text._Z4mm_2PfS_S_i,"ax",@progbits
	.align	128
        .global         _Z4mm_2PfS_S_i
        .type           _Z4mm_2PfS_S_i,@function
        .size           _Z4mm_2PfS_S_i,(.L_x_36 - _Z4mm_2PfS_S_i)
        .other          _Z4mm_2PfS_S_i,@"STO_CUDA_ENTRY STV_DEFAULT"
_Z4mm_2PfS_S_i:
.text._Z4mm_2PfS_S_i:
[----:B------:R-:W0:Y:S01]  /*0000*/  LDC R1, c[0x0][0x37c] ;  /* 0x0000df00ff017b82 */ /* 0x000e220000000800 */
[----:B------:R-:W1:Y:S01]  /*0010*/  LDCU UR8, c[0x0][0x398] ;  /* 0x00007300ff0877ac */ /* 0x000e620008000800 */
[----:B------:R-:W2:Y:S01]  /*0020*/  S2R R24, SR_TID.Y ;  /* 0x0000000000187919 */ /* 0x000ea20000002200 */
[----:B0-----:R-:W-:Y:S02]  /*0030*/  VIADD R1, R1, 0xfffffff8 ;  /* 0xfffffff801017836 */ /* 0x001fe40000000000 */
[----:B------:R-:W-:Y:S01]  /*0040*/  HFMA2 R31, -RZ, RZ, 0, 0 ;  /* 0x00000000ff1f7431 */ /* 0x000fe200000001ff */
[----:B------:R-:W0:Y:S01]  /*0050*/  LDCU UR4, c[0x0][0x2f8] ;  /* 0x00005f00ff0477ac */ /* 0x000e220008000800 */
[----:B------:R-:W2:Y:S01]  /*0060*/  S2R R3, SR_CTAID.Y ;  /* 0x0000000000037919 */ /* 0x000ea20000002600 */
[----:B------:R-:W3:Y:S01]  /*0070*/  LDCU UR5, c[0x0][0x2fc] ;  /* 0x00005f80ff0577ac */ /* 0x000ee20008000800 */
[----:B------:R-:W4:Y:S01]  /*0080*/  S2R R23, SR_TID.X ;  /* 0x0000000000177919 */ /* 0x000f220000002100 */
[----:B------:R-:W2:Y:S01]  /*0090*/  LDCU UR6, c[0x0][0x364] ;  /* 0x00006c80ff0677ac */ /* 0x000ea20008000800 */
[----:B------:R-:W4:Y:S01]  /*00a0*/  S2R R0, SR_CTAID.X ;  /* 0x0000000000007919 */ /* 0x000f220000002500 */
[----:B------:R-:W4:Y:S01]  /*00b0*/  LDCU UR7, c[0x0][0x360] ;  /* 0x00006c00ff0777ac */ /* 0x000f220008000800 */
[----:B-1----:R-:W-:Y:S01]  /*00c0*/  IMAD.U32 R5, RZ, RZ, UR8 ;  /* 0x00000008ff057e24 */ /* 0x002fe2000f8e00ff */
[----:B------:R-:W1:Y:S01]  /*00d0*/  LDCU.64 UR36, c[0x0][0x358] ;  /* 0x00006b00ff2477ac */ /* 0x000e620008000a00 */
[----:B0-----:R-:W-:-:S03]  /*00e0*/  IADD3 R2, P1, PT, R1, UR4, RZ ;  /* 0x0000000401027c10 */ /* 0x001fc6000ff3e0ff */
[----:B------:R-:W-:Y:S02]  /*00f0*/  ISETP.GE.AND P0, PT, R5, 0x20, PT ;  /* 0x000000200500780c */ /* 0x000fe40003f06270 */
[----:B---3--:R-:W-:Y:S02]  /*0100*/  IMAD.X R16, RZ, RZ, UR5, P1 ;  /* 0x00000005ff107e24 */ /* 0x008fe400088e06ff */
[----:B--2---:R-:W-:Y:S02]  /*0110*/  IMAD R28, R3, UR6, R24 ;  /* 0x00000006031c7c24 */ /* 0x004fe4000f8e0218 */
[----:B----4-:R-:W-:-:S07]  /*0120*/  IMAD R27, R0, UR7, R23 ;  /* 0x00000007001b7c24 */ /* 0x010fce000f8e0217 */
[----:B-1----:R-:W-:Y:S05]  /*0130*/  @!P0 BRA `(.L_x_0) ;  /* 0x0000002000e48947 */ /* 0x002fea0003800000 */
[----:B------:R-:W0:Y:S01]  /*0140*/  S2UR UR6, SR_CgaCtaId ;  /* 0x00000000000679c3 */ /* 0x000e220000008800 */
[----:B------:R-:W-:Y:S01]  /*0150*/  ISETP.NE.AND P0, PT, R3, 0xb, PT ;  /* 0x0000000b0300780c */ /* 0x000fe20003f05270 */
[----:B------:R-:W-:Y:S01]  /*0160*/  UMOV UR4, 0x400 ;  /* 0x0000040000047882 */ /* 0x000fe20000000000 */
[----:B------:R-:W-:Y:S01]  /*0170*/  LOP3.LUT P1, RZ, R24, R23, RZ, 0xfc, !PT ;  /* 0x0000001718ff7212 */ /* 0x000fe2000782fcff */
[----:B------:R-:W-:Y:S01]  /*0180*/  UIADD3 UR5, UPT, UPT, UR4, 0x1000, URZ ;  /* 0x0000100004057890 */ /* 0x000fe2000fffe0ff */
[----:B------:R-:W-:Y:S01]  /*0190*/  ISETP.EQ.AND P0, PT, R0, 0xa, !P0 ;  /* 0x0000000a0000780c */ /* 0x000fe20004702270 */
[----:B------:R-:W-:Y:S01]  /*01a0*/  IMAD R25, R24, 0x20, R23 ;  /* 0x0000002018197824 */ /* 0x000fe200078e0217 */
[----:B------:R-:W-:Y:S01]  /*01b0*/  SHF.R.S32.HI R0, RZ, 0x1f, R5 ;  /* 0x0000001fff007819 */ /* 0x000fe20000011405 */
[-C--:B------:R-:W-:Y:S01]  /*01c0*/  IMAD R17, R28, R5.reuse, R23 ;  /* 0x000000051c117224 */ /* 0x080fe200078e0217 */
[----:B------:R-:W-:Y:S01]  /*01d0*/  PLOP3.LUT P0, PT, P0, P1, PT, 0x20, 0x2 ;  /* 0x000000000002781c */ /* 0x000fe20000702470 */
[-C--:B------:R-:W-:Y:S01]  /*01e0*/  IMAD R18, R24, R5.reuse, R27 ;  /* 0x0000000518127224 */ /* 0x080fe200078e021b */
[----:B------:R-:W-:Y:S01]  /*01f0*/  LEA.HI R0, R0, R5, RZ, 0x5 ;  /* 0x0000000500007211 */ /* 0x000fe200078f28ff */
[----:B------:R-:W-:Y:S01]  /*0200*/  IMAD.MOV.U32 R19, RZ, RZ, RZ ;  /* 0x000000ffff137224 */ /* 0x000fe200078e00ff */
[----:B------:R-:W-:-:S02]  /*0210*/  MOV R31, RZ ;  /* 0x000000ff001f7202 */ /* 0x000fc40000000f00 */
[----:B------:R-:W-:Y:S02]  /*0220*/  SHF.R.S32.HI R0, RZ, 0x5, R0 ;  /* 0x00000005ff007819 */ /* 0x000fe40000011400 */
[----:B------:R-:W-:-:S03]  /*0230*/  P2R R29, PR, RZ, 0x1 ;  /* 0x00000001ff1d7803 */ /* 0x000fc60000000000 */
[----:B------:R-:W-:Y:S01]  /*0240*/  IMAD.MOV R22, RZ, RZ, -R0 ;  /* 0x000000ffff167224 */ /* 0x000fe200078e0a00 */
[----:B0-----:R-:W-:Y:S02]  /*0250*/  ULEA UR4, UR6, UR4, 0x18 ;  /* 0x0000000406047291 */ /* 0x001fe4000f8ec0ff */
[----:B------:R-:W-:-:S04]  /*0260*/  ULEA UR5, UR6, UR5, 0x18 ;  /* 0x0000000506057291 */ /* 0x000fc8000f8ec0ff */
[C---:B------:R-:W-:Y:S02]  /*0270*/  LEA R26, R25.reuse, UR4, 0x2 ;  /* 0x00000004191a7c11 */ /* 0x040fe4000f8e10ff */
[----:B------:R-:W-:Y:S02]  /*0280*/  LEA R24, R24, UR4, 0x7 ;  /* 0x0000000418187c11 */ /* 0x000fe4000f8e38ff */
[----:B------:R-:W-:Y:S02]  /*0290*/  LEA R25, R25, UR5, 0x2 ;  /* 0x0000000519197c11 */ /* 0x000fe4000f8e10ff */
[----:B------:R-:W-:-:S07]  /*02a0*/  LEA R23, R23, UR5, 0x2 ;  /* 0x0000000517177c11 */ /* 0x000fce000f8e10ff */
.L_x_34:
[----:B------:R-:W0:Y:S01]  /*02b0*/  LDC.64 R4, c[0x0][0x380] ;  /* 0x0000e000ff047b82 */ /* 0x000e220000000a00 */
[----:B------:R-:W-:-:S07]  /*02c0*/  ISETP.NE.AND P0, PT, R29, RZ, PT ;  /* 0x000000ff1d00720c */ /* 0x000fce0003f05270 */
[----:B------:R-:W1:Y:S01]  /*02d0*/  LDC.64 R6, c[0x0][0x388] ;  /* 0x0000e200ff067b82 */ /* 0x000e620000000a00 */
[----:B0-----:R-:W-:-:S06]  /*02e0*/  IMAD.WIDE R4, R17, 0x4, R4 ;  /* 0x0000000411047825 */ /* 0x001fcc00078e0204 */
[----:B------:R-:W2:Y:S01]  /*02f0*/  LDG.E R5, desc[UR36][R4.64] ;  /* 0x0000002404057981 */ /* 0x000ea2000c1e1900 */
[----:B-1----:R-:W-:-:S06]  /*0300*/  IMAD.WIDE R6, R18, 0x4, R6 ;  /* 0x0000000412067825 */ /* 0x002fcc00078e0206 */
[----:B------:R-:W3:Y:S01]  /*0310*/  LDG.E R6, desc[UR36][R6.64] ;  /* 0x0000002406067981 */ /* 0x000ee2000c1e1900 */
[----:B------:R-:W-:Y:S01]  /*0320*/  ISETP.NE.OR P0, PT, R19, 0x5, !P0 ;  /* 0x000000051300780c */ /* 0x000fe20004705670 */
[----:B------:R-:W-:Y:S02]  /*0330*/  BSSY.RECONVERGENT B6, `(.L_x_1) ;  /* 0x00001c8000067945 */ /* 0x000fe40003800200 */
[----:B--2---:R0:W-:Y:S04]  /*0340*/  STS [R26], R5 ;  /* 0x000000051a007388 */ /* 0x0041e80000000800 */
[----:B---3--:R0:W-:Y:S01]  /*0350*/  STS [R25], R6 ;  /* 0x0000000619007388 */ /* 0x0081e20000000800 */
[----:B------:R-:W-:Y:S06]  /*0360*/  BAR.SYNC.DEFER_BLOCKING 0x0 ;  /* 0x0000000000007b1d */ /* 0x000fec0000010000 */
[----:B------:R-:W-:Y:S05]  /*0370*/  @P0 BRA `(.L_x_2) ;  /* 0x0000001c000c0947 */ /* 0x000fea0003800000 */
[----:B------:R-:W1:Y:S01]  /*0380*/  S2UR UR5, SR_CgaCtaId ;  /* 0x00000000000579c3 */ /* 0x000e620000008800 */
[----:B------:R-:W-:Y:S01]  /*0390*/  UMOV UR4, 0x400 ;  /* 0x0000040000047882 */ /* 0x000fe20000000000 */
[----:B------:R-:W-:Y:S01]  /*03a0*/  MOV R32, 0x0 ;  /* 0x0000000000207802 */ /* 0x000fe20000000f00 */
[----:B------:R-:W-:Y:S01]  /*03b0*/  IMAD.MOV.U32 R7, RZ, RZ, R16 ;  /* 0x000000ffff077224 */ /* 0x000fe200078e0010 */
[----:B0-----:R-:W-:-:S04]  /*03c0*/  MOV R6, R2 ;  /* 0x0000000200067202 */ /* 0x001fc80000000f00 */
[----:B------:R0:W2:Y:S01]  /*03d0*/  LDC.64 R8, c[0x4][R32] ;  /* 0x0100000020087b82 */ /* 0x0000a20000000a00 */
[----:B-1----:R-:W-:-:S09]  /*03e0*/  ULEA UR4, UR5, UR4, 0x18 ;  /* 0x0000000405047291 */ /* 0x002fd2000f8ec0ff */
[----:B------:R-:W1:Y:S02]  /*03f0*/  LDS R0, [UR4+0x1000] ;  /* 0x00100004ff007984 */ /* 0x000e640008000800 */
[----:B------:R-:W3:Y:S02]  /*0400*/  LDCU UR4, c[0x0][0x2f8] ;  /* 0x00005f00ff0477ac */ /* 0x000ee40008000800 */
[----:B---3--:R-:W-:Y:S01]  /*0410*/  IADD3 R30, PT, PT, R2, -UR4, RZ ;  /* 0x80000004021e7c10 */ /* 0x008fe2000fffe0ff */
[----:B------:R-:W3:Y:S02]  /*0420*/  LDCU.64 UR4, c[0x4][0x8] ;  /* 0x01000100ff0477ac */ /* 0x000ee40008000a00 */
[----:B---3--:R-:W-:Y:S01]  /*0430*/  IMAD.U32 R4, RZ, RZ, UR4 ;  /* 0x00000004ff047e24 */ /* 0x008fe2000f8e00ff */
[----:B-1----:R-:W1:Y:S01]  /*0440*/  F2F.F64.F32 R10, R0 ;  /* 0x00000000000a7310 */ /* 0x002e620000201800 */
[----:B------:R-:W-:Y:S01]  /*0450*/  IMAD.U32 R5, RZ, RZ, UR5 ;  /* 0x00000005ff057e24 */ /* 0x000fe2000f8e00ff */
[----:B-12---:R0:W-:Y:S06]  /*0460*/  STL.64 [R30], R10 ;  /* 0x0000000a1e007387 */ /* 0x0061ec0000100a00 */
[----:B------:R-:W-:-:S07]  /*0470*/  LEPC R20, `(.L_x_3) ;  /* 0x000000001014794e */ /* 0x000fce0000000000 */
[----:B0-----:R-:W-:Y:S05]  /*0480*/  CALL.ABS.NOINC R8 ;  /* 0x0000000008007343 */ /* 0x001fea0003c00000 */
.L_x_3:
[----:B------:R-:W0:Y:S01]  /*0490*/  S2UR UR5, SR_CgaCtaId ;  /* 0x00000000000579c3 */ /* 0x000e220000008800 */
[----:B------:R-:W-:Y:S01]  /*04a0*/  UMOV UR4, 0x400 ;  /* 0x0000040000047882 */ /* 0x000fe20000000000 */
[----:B------:R-:W-:Y:S02]  /*04b0*/  IMAD.MOV.U32 R6, RZ, RZ, R2 ;  /* 0x000000ffff067224 */ /* 0x000fe400078e0002 */
[----:B------:R-:W-:-:S04]  /*04c0*/  IMAD.MOV.U32 R7, RZ, RZ, R16 ;  /* 0x000000ffff077224 */ /* 0x000fc800078e0010 */
[----:B------:R1:W2:Y:S01]  /*04d0*/  LDC.64 R8, c[0x4][R32] ;  /* 0x0100000020087b82 */ /* 0x0002a20000000a00 */
[----:B0-----:R-:W-:-:S09]  /*04e0*/  ULEA UR4, UR5, UR4, 0x18 ;  /* 0x0000000405047291 */ /* 0x001fd2000f8ec0ff */
[----:B------:R-:W0:Y:S02]  /*04f0*/  LDS R0, [UR4+0x1004] ;  /* 0x00100404ff007984 */ /* 0x000e240008000800 */
[----:B------:R-:W3:Y:S02]  /*0500*/  LDCU.64 UR4, c[0x4][0x8] ;  /* 0x01000100ff0477ac */ /* 0x000ee40008000a00 */
[----:B---3--:R-:W-:Y:S01]  /*0510*/  IMAD.U32 R4, RZ, RZ, UR4 ;  /* 0x00000004ff047e24 */ /* 0x008fe2000f8e00ff */
[----:B------:R-:W-:Y:S01]  /*0520*/  MOV R5, UR5 ;  /* 0x0000000500057c02 */ /* 0x000fe20008000f00 */
[----:B0-----:R-:W0:Y:S02]  /*0530*/  F2F.F64.F32 R10, R0 ;  /* 0x00000000000a7310 */ /* 0x001e240000201800 */
[----:B0-2---:R1:W-:Y:S04]  /*0540*/  STL.64 [R30], R10 ;  /* 0x0000000a1e007387 */ /* 0x0053e80000100a00 */
[----:B------:R-:W-:-:S07]  /*0550*/  LEPC R20, `(.L_x_4) ;  /* 0x000000001014794e */ /* 0x000fce0000000000 */
[----:B-1----:R-:W-:Y:S05]  /*0560*/  CALL.ABS.NOINC R8 ;  /* 0x0000000008007343 */ /* 0x002fea0003c00000 */
.L_x_4:
[----:B------:R-:W0:Y:S01]  /*0570*/  S2UR UR5, SR_CgaCtaId ;  /* 0x00000000000579c3 */ /* 0x000e220000008800 */
[----:B------:R-:W-:Y:S01]  /*0580*/  UMOV UR4, 0x400 ;  /* 0x0000040000047882 */ /* 0x000fe20000000000 */
[----:B------:R-:W-:Y:S01]  /*0590*/  IMAD.MOV.U32 R6, RZ, RZ, R2 ;  /* 0x000000ffff067224 */ /* 0x000fe200078e0002 */
[----:B------:R-:W-:-:S05]  /*05a0*/  MOV R7, R16 ;  /* 0x0000001000077202 */ /* 0x000fca0000000f00 */
[----:B------:R1:W2:Y:S01]  /*05b0*/  LDC.64 R8, c[0x4][R32] ;  /* 0x0100000020087b82 */ /* 0x0002a20000000a00 */
[----:B0-----:R-:W-:-:S09]  /*05c0*/  ULEA UR4, UR5, UR4, 0x18 ;  /* 0x0000000405047291 */ /* 0x001fd2000f8ec0ff */
[----:B------:R-:W0:Y:S02]  /*05d0*/  LDS R0, [UR4+0x1008] ;  /* 0x00100804ff007984 */ /* 0x000e240008000800 */
[----:B------:R-:W3:Y:S02]  /*05e0*/  LDCU.64 UR4, c[0x4][0x8] ;  /* 0x01000100ff0477ac */ /* 0x000ee40008000a00 */
[----:B---3--:R-:W-:Y:S01]  /*05f0*/  MOV R4, UR4 ;  /* 0x0000000400047c02 */ /* 0x008fe20008000f00 */
[----:B------:R-:W-:Y:S01]  /*0600*/  IMAD.U32 R5, RZ, RZ, UR5 ;  /* 0x00000005ff057e24 */ /* 0x000fe2000f8e00ff */
[----:B0-----:R-:W0:Y:S02]  /*0610*/  F2F.F64.F32 R10, R0 ;  /* 0x00000000000a7310 */ /* 0x001e240000201800 */
[----:B0-2---:R1:W-:Y:S04]  /*0620*/  STL.64 [R30], R10 ;  /* 0x0000000a1e007387 */ /* 0x0053e80000100a00 */
[----:B------:R-:W-:-:S07]  /*0630*/  LEPC R20, `(.L_x_5) ;  /* 0x000000001014794e */ /* 0x000fce0000000000 */
[----:B-1----:R-:W-:Y:S05]  /*0640*/  CALL.ABS.NOINC R8 ;  /* 0x0000000008007343 */ /* 0x002fea0003c00000 */
.L_x_5:
        /* <DEDUP_REMOVED lines=14> */
.L_x_6:
        /* <DEDUP_REMOVED lines=14> */
.L_x_7:
        /* <DEDUP_REMOVED lines=14> */
.L_x_8:
        /* <DEDUP_REMOVED lines=14> */
.L_x_9:
        /* <DEDUP_REMOVED lines=14> */
.L_x_10:
        /* <DEDUP_REMOVED lines=14> */
.L_x_11:
        /* <DEDUP_REMOVED lines=14> */
.L_x_12:
        /* <DEDUP_REMOVED lines=14> */
.L_x_13:
        /* <DEDUP_REMOVED lines=14> */
.L_x_14:
        /* <DEDUP_REMOVED lines=14> */
.L_x_15:
        /* <DEDUP_REMOVED lines=14> */
.L_x_16:
        /* <DEDUP_REMOVED lines=14> */
.L_x_17:
        /* <DEDUP_REMOVED lines=14> */
.L_x_18:
        /* <DEDUP_REMOVED lines=14> */
.L_x_19:
        /* <DEDUP_REMOVED lines=14> */
.L_x_20:
        /* <DEDUP_REMOVED lines=14> */
.L_x_21:
        /* <DEDUP_REMOVED lines=14> */
.L_x_22:
        /* <DEDUP_REMOVED lines=14> */
.L_x_23:
        /* <DEDUP_REMOVED lines=14> */
.L_x_24:
        /* <DEDUP_REMOVED lines=14> */
.L_x_25:
        /* <DEDUP_REMOVED lines=14> */
.L_x_26:
        /* <DEDUP_REMOVED lines=14> */
.L_x_27:
        /* <DEDUP_REMOVED lines=14> */
.L_x_28:
        /* <DEDUP_REMOVED lines=14> */
.L_x_29:
        /* <DEDUP_REMOVED lines=14> */
.L_x_30:
        /* <DEDUP_REMOVED lines=14> */
.L_x_31:
        /* <DEDUP_REMOVED lines=14> */
.L_x_32:
        /* <DEDUP_REMOVED lines=14> */
.L_x_33:
[----:B------:R-:W0:Y:S01]  /*1ed0*/  S2UR UR5, SR_CgaCtaId ;  /* 0x00000000000579c3 */ /* 0x000e220000008800 */
[----:B------:R-:W-:Y:S01]  /*1ee0*/  UMOV UR4, 0x400 ;  /* 0x0000040000047882 */ /* 0x000fe20000000000 */
[----:B------:R-:W-:Y:S01]  /*1ef0*/  IMAD.MOV.U32 R6, RZ, RZ, R2 ;  /* 0x000000ffff067224 */ /* 0x000fe200078e0002 */
[----:B------:R-:W-:-:S05]  /*1f00*/  MOV R7, R16 ;  /* 0x0000001000077202 */ /* 0x000fca0000000f00 */
[----:B------:R-:W1:Y:S01]  /*1f10*/  LDC.64 R32, c[0x4][R32] ;  /* 0x0100000020207b82 */ /* 0x000e620000000a00 */
[----:B0-----:R-:W-:-:S09]  /*1f20*/  ULEA UR4, UR5, UR4, 0x18 ;  /* 0x0000000405047291 */ /* 0x001fd2000f8ec0ff */
[----:B------:R-:W0:Y:S02]  /*1f30*/  LDS R0, [UR4+0x107c] ;  /* 0x00107c04ff007984 */ /* 0x000e240008000800 */
[----:B------:R-:W2:Y:S02]  /*1f40*/  LDCU.64 UR4, c[0x4][0x8] ;  /* 0x01000100ff0477ac */ /* 0x000ea40008000a00 */
[----:B--2---:R-:W-:Y:S01]  /*1f50*/  IMAD.U32 R4, RZ, RZ, UR4 ;  /* 0x00000004ff047e24 */ /* 0x004fe2000f8e00ff */
[----:B------:R-:W-:Y:S01]  /*1f60*/  MOV R5, UR5 ;  /* 0x0000000500057c02 */ /* 0x000fe20008000f00 */
[----:B0-----:R-:W0:Y:S02]  /*1f70*/  F2F.F64.F32 R8, R0 ;  /* 0x0000000000087310 */ /* 0x001e240000201800 */
[----:B01----:R0:W-:Y:S04]  /*1f80*/  STL.64 [R30], R8 ;  /* 0x000000081e007387 */ /* 0x0031e80000100a00 */
[----:B------:R-:W-:-:S07]  /*1f90*/  LEPC R20, `(.L_x_2) ;  /* 0x000000001014794e */ /* 0x000fce0000000000 */
[----:B0-----:R-:W-:Y:S05]  /*1fa0*/  CALL.ABS.NOINC R32 ;  /* 0x0000000020007343 */ /* 0x001fea0003c00000 */
.L_x_2:
[----:B------:R-:W-:Y:S05]  /*1fb0*/  BSYNC.RECONVERGENT B6 ;  /* 0x0000000000067941 */ /* 0x000fea0003800200 */
.L_x_1:
[----:B------:R-:W-:Y:S01]  /*1fc0*/  LDS R0, [R23] ;  /* 0x0000000017007984 */ /* 0x000fe20000000800 */
[----:B------:R-:W-:Y:S05]  /*1fd0*/  WARPSYNC.ALL ;  /* 0x0000000000007948 */ /* 0x000fea0003800000 */
[----:B------:R-:W1:Y:S04]  /*1fe0*/  LDS.128 R8, [R24] ;  /* 0x0000000018087984 */ /* 0x000e680000000c00 */
[----:B------:R-:W2:Y:S04]  /*1ff0*/  LDS R13, [R23+0x80] ;  /* 0x00008000170d7984 */ /* 0x000ea80000000800 */
[----:B------:R-:W3:Y:S04]  /*2000*/  LDS R12, [R23+0x100] ;  /* 0x00010000170c7984 */ /* 0x000ee80000000800 */
[----:B------:R-:W4:Y:S04]  /*2010*/  LDS R15, [R23+0x180] ;  /* 0x00018000170f7984 */ /* 0x000f280000000800 */
[----:B------:R-:W-:Y:S04]  /*2020*/  LDS R3, [R23+0x200] ;  /* 0x0002000017037984 */ /* 0x000fe80000000800 */
[----:B0-----:R-:W0:Y:S04]  /*2030*/  LDS.128 R4, [R24+0x10] ;  /* 0x0000100018047984 */ /* 0x001e280000000c00 */
[----:B------:R-:W-:Y:S04]  /*2040*/  LDS R14, [R23+0x300] ;  /* 0x00030000170e7984 */ /* 0x000fe80000000800 */
[----:B------:R-:W-:Y:S04]  /*2050*/  LDS R21, [R23+0x380] ;  /* 0x0003800017157984 */ /* 0x000fe80000000800 */
[----:B------:R-:W-:Y:S04]  /*2060*/  LDS R20, [R23+0x700] ;  /* 0x0007000017147984 */ /* 0x000fe80000000800 */
[----:B------:R-:W-:Y:S01]  /*2070*/  LDS R30, [R23+0x900] ;  /* 0x00090000171e7984 */ /* 0x000fe20000000800 */
[----:B-1----:R-:W-:-:S03]  /*2080*/  FFMA R8, R8, R0, R31 ;  /* 0x0000000008087223 */ /* 0x002fc6000000001f */
[----:B------:R-:W1:Y:S01]  /*2090*/  LDS R0, [R23+0x280] ;  /* 0x0002800017007984 */ /* 0x000e620000000800 */
[----:B--2---:R-:W-:-:S03]  /*20a0*/  FFMA R9, R13, R9, R8 ;  /* 0x000000090d097223 */ /* 0x004fc60000000008 */
[----:B------:R-:W-:Y:S01]  /*20b0*/  LDS R13, [R23+0x400] ;  /* 0x00040000170d7984 */ /* 0x000fe20000000800 */
[----:B---3--:R-:W-:-:S03]  /*20c0*/  FFMA R10, R12, R10, R9 ;  /* 0x0000000a0c0a7223 */ /* 0x008fc60000000009 */
[----:B------:R-:W-:Y:S01]  /*20d0*/  LDS R12, [R23+0x480] ;  /* 0x00048000170c7984 */ /* 0x000fe20000000800 */
[----:B----4-:R-:W-:-:S03]  /*20e0*/  FFMA R15, R15, R11, R10 ;  /* 0x0000000b0f0f7223 */ /* 0x010fc6000000000a */
[----:B------:R-:W2:Y:S04]  /*20f0*/  LDS.128 R8, [R24+0x20] ;  /* 0x0000200018087984 */ /* 0x000ea80000000c00 */
[----:B------:R-:W-:Y:S01]  /*2100*/  LDS R31, [R23+0x580] ;  /* 0x00058000171f7984 */ /* 0x000fe20000000800 */
[----:B0-----:R-:W-:-:S03]  /*2110*/  FFMA R3, R4, R3, R15 ;  /* 0x0000000304037223 */ /* 0x001fc6000000000f */
[----:B------:R-:W0:Y:S01]  /*2120*/  LDS R15, [R23+0x500] ;  /* 0x00050000170f7984 */ /* 0x000e220000000800 */
[----:B-1----:R-:W-:-:S03]  /*2130*/  FFMA R3, R0, R5, R3 ;  /* 0x0000000500037223 */ /* 0x002fc60000000003 */
[----:B------:R-:W-:Y:S01]  /*2140*/  LDS R0, [R23+0x680] ;  /* 0x0006800017007984 */ /* 0x000fe20000000800 */
[----:B------:R-:W-:-:S03]  /*2150*/  FFMA R6, R14, R6, R3 ;  /* 0x000000060e067223 */ /* 0x000fc60000000003 */
[----:B------:R-:W-:Y:S01]  /*2160*/  LDS R3, [R23+0x600] ;  /* 0x0006000017037984 */ /* 0x000fe20000000800 */
[----:B------:R-:W-:-:S03]  /*2170*/  FFMA R21, R21, R7, R6 ;  /* 0x0000000715157223 */ /* 0x000fc60000000006 */
[----:B------:R-:W1:Y:S01]  /*2180*/  LDS.128 R4, [R24+0x30] ;  /* 0x0000300018047984 */ /* 0x000e620000000c00 */
[----:B--2---:R-:W-:-:S03]  /*2190*/  FFMA R13, R8, R13, R21 ;  /* 0x0000000d080d7223 */ /* 0x004fc60000000015 */
[----:B------:R-:W-:Y:S01]  /*21a0*/  LDS R14, [R23+0x880] ;  /* 0x00088000170e7984 */ /* 0x000fe20000000800 */
[----:B------:R-:W-:-:S03]  /*21b0*/  FFMA R8, R12, R9, R13 ;  /* 0x000000090c087223 */ /* 0x000fc6000000000d */
[----:B------:R-:W2:Y:S01]  /*21c0*/  LDS R12, [R23+0x780] ;  /* 0x00078000170c7984 */ /* 0x000ea20000000800 */
[----:B0-----:R-:W-:-:S03]  /*21d0*/  FFMA R8, R15, R10, R8 ;  /* 0x0000000a0f087223 */ /* 0x001fc60000000008 */
[----:B------:R-:W-:Y:S01]  /*21e0*/  LDS R13, [R23+0x800] ;  /* 0x00080000170d7984 */ /* 0x000fe20000000800 */
[----:B------:R-:W-:-:S03]  /*21f0*/  FFMA R31, R31, R11, R8 ;  /* 0x0000000b1f1f7223 */ /* 0x000fc60000000008 */
[----:B------:R-:W0:Y:S04]  /*2200*/  LDS.128 R8, [R24+0x40] ;  /* 0x0000400018087984 */ /* 0x000e280000000c00 */
[----:B------:R-:W3:Y:S01]  /*2210*/  LDS R21, [R23+0x980] ;  /* 0x0009800017157984 */ /* 0x000ee20000000800 */
[----:B-1----:R-:W-:-:S03]  /*2220*/  FFMA R3, R4, R3, R31 ;  /* 0x0000000304037223 */ /* 0x002fc6000000001f */
[----:B------:R-:W-:Y:S01]  /*2230*/  LDS R31, [R23+0xf80] ;  /* 0x000f8000171f7984 */ /* 0x000fe20000000800 */
[----:B------:R-:W-:-:S03]  /*2240*/  FFMA R3, R0, R5, R3 ;  /* 0x0000000500037223 */ /* 0x000fc60000000003 */
[----:B------:R-:W-:Y:S01]  /*2250*/  LDS R0, [R23+0xa80] ;  /* 0x000a800017007984 */ /* 0x000fe20000000800 */
[----:B------:R-:W-:-:S04]  /*2260*/  FFMA R3, R20, R6, R3 ;  /* 0x0000000614037223 */ /* 0x000fc80000000003 */
[----:B--2---:R-:W-:Y:S02]  /*2270*/  FFMA R15, R12, R7, R3 ;  /* 0x000000070c0f7223 */ /* 0x004fe40000000003 */
[----:B------:R-:W-:Y:S02]  /*2280*/  LDS R3, [R23+0xa00] ;  /* 0x000a000017037984 */ /* 0x000fe40000000800 */
[----:B0-----:R-:W-:Y:S02]  /*2290*/  FFMA R13, R8, R13, R15 ;  /* 0x0000000d080d7223 */ /* 0x001fe4000000000f */
[----:B------:R-:W0:Y:S02]  /*22a0*/  LDS.128 R4, [R24+0x50] ;  /* 0x0000500018047984 */ /* 0x000e240000000c00 */
[----:B------:R-:W-:Y:S02]  /*22b0*/  FFMA R9, R14, R9, R13 ;  /* 0x000000090e097223 */ /* 0x000fe4000000000d */
[----:B------:R-:W1:Y:S02]  /*22c0*/  LDS R14, [R23+0xb00] ;  /* 0x000b0000170e7984 */ /* 0x000e640000000800 */
[----:B------:R-:W-:-:S02]  /*22d0*/  FFMA R10, R30, R10, R9 ;  /* 0x0000000a1e0a7223 */ /* 0x000fc40000000009 */
[----:B------:R-:W2:Y:S02]  /*22e0*/  LDS R15, [R23+0xb80] ;  /* 0x000b8000170f7984 */ /* 0x000ea40000000800 */
[----:B---3--:R-:W-:Y:S02]  /*22f0*/  FFMA R21, R21, R11, R10 ;  /* 0x0000000b15157223 */ /* 0x008fe4000000000a */
[----:B------:R-:W-:Y:S04]  /*2300*/  LDS R13, [R23+0xc00] ;  /* 0x000c0000170d7984 */ /* 0x000fe80000000800 */
[----:B------:R-:W3:Y:S04]  /*2310*/  LDS.128 R8, [R24+0x60] ;  /* 0x0000600018087984 */ /* 0x000ee80000000c00 */
[----:B------:R-:W4:Y:S01]  /*2320*/  LDS R12, [R23+0xc80] ;  /* 0x000c8000170c7984 */ /* 0x000f220000000800 */
[----:B0-----:R-:W-:-:S03]  /*2330*/  FFMA R3, R4, R3, R21 ;  /* 0x0000000304037223 */ /* 0x001fc60000000015 */
[----:B------:R-:W-:Y:S01]  /*2340*/  LDS R21, [R23+0xd80] ;  /* 0x000d800017157984 */ /* 0x000fe20000000800 */
[----:B------:R-:W-:-:S03]  /*2350*/  FFMA R5, R0, R5, R3 ;  /* 0x0000000500057223 */ /* 0x000fc60000000003 */
[----:B------:R-:W0:Y:S01]  /*2360*/  LDS R3, [R23+0xd00] ;  /* 0x000d000017037984 */ /* 0x000e220000000800 */
[----:B-1----:R-:W-:-:S03]  /*2370*/  FFMA R6, R14, R6, R5 ;  /* 0x000000060e067223 */ /* 0x002fc60000000005 */
[----:B------:R-:W-:Y:S01]  /*2380*/  LDS R0, [R23+0xe00] ;  /* 0x000e000017007984 */ /* 0x000fe20000000800 */
[----:B--2---:R-:W-:-:S03]  /*2390*/  FFMA R15, R15, R7, R6 ;  /* 0x000000070f0f7223 */ /* 0x004fc60000000006 */
[----:B------:R-:W1:Y:S01]  /*23a0*/  LDS.128 R4, [R24+0x70] ;  /* 0x0000700018047984 */ /* 0x000e620000000c00 */
[----:B---3--:R-:W-:-:S03]  /*23b0*/  FFMA R13, R8, R13, R15 ;  /* 0x0000000d080d7223 */ /* 0x008fc6000000000f */
[----:B------:R-:W2:Y:S01]  /*23c0*/  LDS R15, [R23+0xe80] ;  /* 0x000e8000170f7984 */ /* 0x000ea20000000800 */
[----:B----4-:R-:W-:-:S03]  /*23d0*/  FFMA R12, R12, R9, R13 ;  /* 0x000000090c0c7223 */ /* 0x010fc6000000000d */
[----:B------:R-:W3:Y:S01]  /*23e0*/  LDS R8, [R23+0xf00] ;  /* 0x000f000017087984 */ /* 0x000ee20000000800 */
[----:B0-----:R-:W-:-:S04]  /*23f0*/  FFMA R10, R3, R10, R12 ;  /* 0x0000000a030a7223 */ /* 0x001fc8000000000c */
[----:B------:R-:W-:-:S04]  /*2400*/  FFMA R11, R21, R11, R10 ;  /* 0x0000000b150b7223 */ /* 0x000fc8000000000a */
[----:B-1----:R-:W-:-:S04]  /*2410*/  FFMA R0, R4, R0, R11 ;  /* 0x0000000004007223 */ /* 0x002fc8000000000b */
[----:B--2---:R-:W-:-:S04]  /*2420*/  FFMA R5, R15, R5, R0 ;  /* 0x000000050f057223 */ /* 0x004fc80000000000 */
[----:B---3--:R-:W-:-:S04]  /*2430*/  FFMA R6, R8, R6, R5 ;  /* 0x0000000608067223 */ /* 0x008fc80000000005 */
[----:B------:R-:W-:Y:S01]  /*2440*/  FFMA R31, R31, R7, R6 ;  /* 0x000000071f1f7223 */ /* 0x000fe20000000006 */
[----:B------:R-:W0:Y:S01]  /*2450*/  LDC R5, c[0x0][0x398] ;  /* 0x0000e600ff057b82 */ /* 0x000e220000000800 */
[----:B------:R-:W-:Y:S01]  /*2460*/  VIADD R22, R22, 0x1 ;  /* 0x0000000116167836 */ /* 0x000fe20000000000 */
[----:B------:R-:W-:Y:S01]  /*2470*/  IADD3 R19, PT, PT, R19, 0x1, RZ ;  /* 0x0000000113137810 */ /* 0x000fe20007ffe0ff */
[----:B------:R-:W-:-:S05]  /*2480*/  VIADD R17, R17, 0x20 ;  /* 0x0000002011117836 */ /* 0x000fca0000000000 */
[----:B------:R-:W-:Y:S01]  /*2490*/  BAR.SYNC.DEFER_BLOCKING 0x0 ;  /* 0x0000000000007b1d */ /* 0x000fe20000010000 */
[----:B------:R-:W-:Y:S02]  /*24a0*/  ISETP.NE.AND P0, PT, R22, RZ, PT ;  /* 0x000000ff1600720c */ /* 0x000fe40003f05270 */
[----:B0-----:R-:W-:-:S11]  /*24b0*/  LEA R18, R5, R18, 0x5 ;  /* 0x0000001205127211 */ /* 0x001fd600078e28ff */
[----:B------:R-:W-:Y:S05]  /*24c0*/  @P0 BRA `(.L_x_34) ;  /* 0xffffffdc00780947 */ /* 0x000fea000383ffff */
.L_x_0:
[----:B------:R-:W0:Y:S01]  /*24d0*/  LDC.64 R2, c[0x0][0x390] ;  /* 0x0000e400ff027b82 */ /* 0x000e220000000a00 */
[----:B------:R-:W-:-:S04]  /*24e0*/  IMAD R27, R28, R5, R27 ;  /* 0x000000051c1b7224 */ /* 0x000fc800078e021b */
[----:B0-----:R-:W-:-:S05]  /*24f0*/  IMAD.WIDE R2, R27, 0x4, R2 ;  /* 0x000000041b027825 */ /* 0x001fca00078e0202 */
[----:B------:R-:W-:Y:S01]  /*2500*/  STG.E desc[UR36][R2.64], R31 ;  /* 0x0000001f02007986 */ /* 0x000fe2000c101924 */
[----:B------:R-:W-:Y:S05]  /*2510*/  EXIT ;  /* 0x000000000000794d */ /* 0x000fea0003800000 */
.L_x_35:
[----:B------:R-:W-:-:S00]  /*2520*/  BRA `(.L_x_35) ;  /* 0xfffffffc00fc7947 */ /* 0x000fc0000383ffff */
[----:B------:R-:W-:-:S00]  /*2530*/  NOP ;  /* 0x0000000000007918 */ /* 0x000fc00000000000 */
        /* <DEDUP_REMOVED lines=12> */
.L_x_36:


//--------------------- .nv.global.init           --------------------------
	.section	.nv.global.init,"aw",@progbits
.nv.global.init:
	.type		$str,@object
	.size		$str,(.L_0 - $str)
$str:
        /*0000*/ 	.byte	0x73, 0x68, 0x61, 0x72, 0x65, 0x64, 0x20, 0x6d, 0x65, 0x6d, 0x6f, 0x72, 0x79, 0x20, 0x69, 0x6e
        /*0010*/ 	.byte	0x20, 0x6d, 0x6d, 0x32, 0x20, 0x25, 0x66, 0x0a, 0x00
.L_0:


//--------------------- .nv.shared._Z4mm_2PfS_S_i --------------------------
	.section	.nv.shared._Z4mm_2PfS_S_i,"aw",@nobits
	.sectionflags	@""
	.align	4
.nv.shared._Z4mm_2PfS_S_i:
	.zero		9216


//--------------------- .nv.shared.reserved.0     --------------------------
	.section	.nv.shared.reserved.0,"aw",@nobits
	.weak		__nv_reservedSMEM_offset_0_alias
	.size		__nv_reservedSMEM_offset_0_alias, 0, 64
	.other		__nv_reservedSMEM_offset_0_alias,@"STO_CUDA_RESERVED_SHARED STV_DEFAULT"
__nv_reservedSMEM_offset_0_alias:
	.zero		0
	.zero		64


//--------------------- .nv.constant0._Z4mm_2PfS_S_i --------------------------
	.section	.nv.constant0._Z4mm_2PfS_S_i,"a",@progbits
	.sectionflags	@""
	.align	4
.nv.constant0._Z4mm_2PfS_S_i:
	.zero		924


//--------------------- SYMBOLS --------------------------

	.type		.nv.reservedSmem.offset0,@object
	.size		.nv.reservedSmem.offset0,0x4
	.type		.nv.reservedSmem.cap,@object
	.size		.nv.reservedSmem.cap,0x4
	.type		vprintf,@function
